	.headerflags	@"EF_CUDA_TEXMODE_UNIFIED EF_CUDA_64BIT_ADDRESS EF_CUDA_ACCELERATORS EF_CUDA_SM90 EF_CUDA_VIRTUAL_SM(EF_CUDA_SM90)"
	.elftype	@"ET_EXEC"


//--------------------- .nv.info                  --------------------------
	.section	.nv.info,"",@"SHT_CUDA_INFO"
	.align	4


	//----- nvinfo : EIATTR_REGCOUNT
	.align		4
        /*0000*/ 	.byte	0x04, 0x2f
        /*0002*/ 	.short	(.L_1 - .L_0)
	.align		4
.L_0:
        /*0004*/ 	.word	index@(triton_poi_fused_cat_14)
        /*0008*/ 	.word	0x00000020


	//----- nvinfo : EIATTR_MIN_STACK_SIZE
	.align		4
.L_1:
        /*000c*/ 	.byte	0x04, 0x12
        /*000e*/ 	.short	(.L_3 - .L_2)
	.align		4
.L_2:
        /*0010*/ 	.word	index@(triton_poi_fused_cat_14)
        /*0014*/ 	.word	0x00000000


	//----- nvinfo : EIATTR_FRAME_SIZE
	.align		4
.L_3:
        /*0018*/ 	.byte	0x04, 0x11
        /*001a*/ 	.short	(.L_5 - .L_4)
	.align		4
.L_4:
        /*001c*/ 	.word	index@(triton_poi_fused_cat_14)
        /*0020*/ 	.word	0x00000000


	//----- nvinfo : EIATTR_MIN_STACK_SIZE
	.align		4
.L_5:
        /*0024*/ 	.byte	0x04, 0x12
        /*0026*/ 	.short	(.L_7 - .L_6)
	.align		4
.L_6:
        /*0028*/ 	.word	index@(triton_poi_fused_cat_14)
        /*002c*/ 	.word	0x00000000
.L_7:


//--------------------- .nv.info.triton_poi_fused_cat_14 --------------------------
	.section	.nv.info.triton_poi_fused_cat_14,"",@"SHT_CUDA_INFO"
	.sectionflags	@""
	.align	4


	//----- nvinfo : EIATTR_CUDA_API_VERSION
	.align		4
        /*0000*/ 	.byte	0x04, 0x37
        /*0002*/ 	.short	(.L_9 - .L_8)
.L_8:
        /*0004*/ 	.word	0x0000007c


	//----- nvinfo : EIATTR_KPARAM_INFO
	.align		4
.L_9:
        /*0008*/ 	.byte	0x04, 0x17
        /*000a*/ 	.short	(.L_11 - .L_10)
.L_10:
        /*000c*/ 	.word	0x00000000
        /*0010*/ 	.short	0x0005
        /*0012*/ 	.short	0x0028
        /*0014*/ 	.byte	0x00, 0xf0, 0x11, 0x00


	//----- nvinfo : EIATTR_KPARAM_INFO
	.align		4
.L_11:
        /*0018*/ 	.byte	0x04, 0x17
        /*001a*/ 	.short	(.L_13 - .L_12)
.L_12:
        /*001c*/ 	.word	0x00000000
        /*0020*/ 	.short	0x0004
        /*0022*/ 	.short	0x0020
        /*0024*/ 	.byte	0x00, 0xf4, 0x21, 0x00


	//----- nvinfo : EIATTR_KPARAM_INFO
	.align		4
.L_13:
        /*0028*/ 	.byte	0x04, 0x17
        /*002a*/ 	.short	(.L_15 - .L_14)
.L_14:
        /*002c*/ 	.word	0x00000000
        /*0030*/ 	.short	0x0003
        /*0032*/ 	.short	0x0018
        /*0034*/ 	.byte	0x00, 0xf4, 0x21, 0x00


	//----- nvinfo : EIATTR_KPARAM_INFO
	.align		4
.L_15:
        /*0038*/ 	.byte	0x04, 0x17
        /*003a*/ 	.short	(.L_17 - .L_16)
.L_16:
        /*003c*/ 	.word	0x00000000
        /*0040*/ 	.short	0x0002
        /*0042*/ 	.short	0x0010
        /*0044*/ 	.byte	0x00, 0xf4, 0x21, 0x00


	//----- nvinfo : EIATTR_KPARAM_INFO
	.align		4
.L_17:
        /*0048*/ 	.byte	0x04, 0x17
        /*004a*/ 	.short	(.L_19 - .L_18)
.L_18:
        /*004c*/ 	.word	0x00000000
        /*0050*/ 	.short	0x0001
        /*0052*/ 	.short	0x0008
        /*0054*/ 	.byte	0x00, 0xf4, 0x21, 0x00


	//----- nvinfo : EIATTR_KPARAM_INFO
	.align		4
.L_19:
        /*0058*/ 	.byte	0x04, 0x17
        /*005a*/ 	.short	(.L_21 - .L_20)
.L_20:
        /*005c*/ 	.word	0x00000000
        /*0060*/ 	.short	0x0000
        /*0062*/ 	.short	0x0000
        /*0064*/ 	.byte	0x00, 0xf4, 0x21, 0x00


	//----- nvinfo : EIATTR_SPARSE_MMA_MASK
	.align		4
.L_21:
        /*0068*/ 	.byte	0x03, 0x50
        /*006a*/ 	.short	0x0000


	//----- nvinfo : EIATTR_MAXREG_COUNT
	.align		4
        /*006c*/ 	.byte	0x03, 0x1b
        /*006e*/ 	.short	0x00ff


	//----- nvinfo : EIATTR_EXIT_INSTR_OFFSETS
	.align		4
        /*0070*/ 	.byte	0x04, 0x1c
        /*0072*/ 	.short	(.L_23 - .L_22)


	//   ....[0]....
.L_22:
        /*0074*/ 	.word	0x00000300


	//----- nvinfo : EIATTR_REQNTID
	.align		4
.L_23:
        /*0078*/ 	.byte	0x04, 0x10
        /*007a*/ 	.short	(.L_25 - .L_24)
.L_24:
        /*007c*/ 	.word	0x00000080
        /*0080*/ 	.word	0x00000001
        /*0084*/ 	.word	0x00000001


	//----- nvinfo : EIATTR_CBANK_PARAM_SIZE
	.align		4
.L_25:
        /*0088*/ 	.byte	0x03, 0x19
        /*008a*/ 	.short	0x002c


	//----- nvinfo : EIATTR_PARAM_CBANK
	.align		4
        /*008c*/ 	.byte	0x04, 0x0a
        /*008e*/ 	.short	(.L_27 - .L_26)
	.align		4
.L_26:
        /*0090*/ 	.word	index@(.nv.constant0.triton_poi_fused_cat_14)
        /*0094*/ 	.short	0x0210
        /*0096*/ 	.short	0x002c


	//----- nvinfo : EIATTR_SW_WAR
	.align		4
.L_27:
        /*0098*/ 	.byte	0x04, 0x36
        /*009a*/ 	.short	(.L_29 - .L_28)
.L_28:
        /*009c*/ 	.word	0x00000008
.L_29:


//--------------------- .nv.callgraph             --------------------------
	.section	.nv.callgraph,"",@"SHT_CUDA_CALLGRAPH"
	.align	4
	.sectionentsize	8
	.align		4
        /*0000*/ 	.word	0x00000000
	.align		4
        /*0004*/ 	.word	0xffffffff
	.align		4
        /*0008*/ 	.word	0x00000000
	.align		4
        /*000c*/ 	.word	0xfffffffe
	.align		4
        /*0010*/ 	.word	0x00000000
	.align		4
        /*0014*/ 	.word	0xfffffffd
	.align		4
        /*0018*/ 	.word	0x00000000
	.align		4
        /*001c*/ 	.word	0xfffffffc


//--------------------- .text.triton_poi_fused_cat_14 --------------------------
	.section	.text.triton_poi_fused_cat_14,"ax",@progbits
	.align	128
        .global         triton_poi_fused_cat_14
        .type           triton_poi_fused_cat_14,@function
        .size           triton_poi_fused_cat_14,(.L_x_1 - triton_poi_fused_cat_14)
        .other          triton_poi_fused_cat_14,@"STO_CUDA_ENTRY STV_DEFAULT"
triton_poi_fused_cat_14:
.text.triton_poi_fused_cat_14:
[----:B------:R-:W-:Y:S01]  /*0000*/  LDC R1, c[0x0][0x28] ;  /* 0x00000a00ff017b82 */ /* 0x000fe20000000800 */
[----:B------:R-:W1:Y:S07]  /*0010*/  S2R R0, SR_TID.X ;  /* 0x0000000000007919 */ /* 0x000e6e0000002100 */
[----:B------:R-:W2:Y:S01]  /*0020*/  LDC.64 R2, c[0x0][0x210] ;  /* 0x00008400ff027b82 */ /* 0x000ea20000000a00 */
[----:B------:R-:W-:Y:S01]  /*0030*/  ULDC.64 UR4, c[0x0][0x208] ;  /* 0x0000820000047ab9 */ /* 0x000fe20000000a00 */
[----:B------:R-:W3:Y:S06]  /*0040*/  S2R R19, SR_CTAID.X ;  /* 0x0000000000137919 */ /* 0x000eec0000002500 */
[----:B------:R-:W4:Y:S08]  /*0050*/  LDC.64 R16, c[0x0][0x218] ;  /* 0x00008600ff107b82 */ /* 0x000f300000000a00 */
[----:B------:R-:W5:Y:S01]  /*0060*/  LDC.64 R14, c[0x0][0x220] ;  /* 0x00008800ff0e7b82 */ /* 0x000f620000000a00 */
[----:B-1----:R-:W-:-:S04]  /*0070*/  SHF.L.U32 R0, R0, 0x2, RZ ;  /* 0x0000000200007819 */ /* 0x002fc800000006ff */
[----:B------:R-:W-:-:S04]  /*0080*/  LOP3.LUT R0, R0, 0x1fc, RZ, 0xc0, !PT ;  /* 0x000001fc00007812 */ /* 0x000fc800078ec0ff */
[----:B---3--:R-:W-:-:S05]  /*0090*/  LEA R19, R19, R0, 0xa ;  /* 0x0000000013137211 */ /* 0x008fca00078e50ff */
[----:B--2---:R-:W-:-:S05]  /*00a0*/  IMAD.WIDE R2, R19, 0x4, R2 ;  /* 0x0000000413027825 */ /* 0x004fca00078e0202 */
[----:B------:R-:W2:Y:S04]  /*00b0*/  LDG.E.128 R8, desc[UR4][R2.64] ;  /* 0x0000000402087981 */ /* 0x000ea8000c1e1d00 */
[----:B------:R1:W3:Y:S01]  /*00c0*/  LDG.E.128 R4, desc[UR4][R2.64+0x800] ;  /* 0x0008000402047981 */ /* 0x0002e2000c1e1d00 */
[----:B------:R-:W-:Y:S01]  /*00d0*/  IADD3 R21, R19, 0x200, RZ ;  /* 0x0000020013157810 */ /* 0x000fe20007ffe0ff */
[----:B------:R-:W-:-:S04]  /*00e0*/  IMAD.HI R0, R19, 0x2aaaaaab, RZ ;  /* 0x2aaaaaab13007827 */ /* 0x000fc800078e02ff */
[----:B------:R-:W-:Y:S01]  /*00f0*/  IMAD.HI R18, R21, 0x2aaaaaab, RZ ;  /* 0x2aaaaaab15127827 */ /* 0x000fe200078e02ff */
[----:B------:R-:W-:Y:S01]  /*0100*/  SHF.R.U32.HI R13, RZ, 0x1f, R0 ;  /* 0x0000001fff0d7819 */ /* 0x000fe20000011600 */
[----:B-1----:R-:W1:Y:S03]  /*0110*/  LDC.64 R2, c[0x0][0x230] ;  /* 0x00008c00ff027b82 */ /* 0x002e660000000a00 */
[----:B------:R-:W-:Y:S02]  /*0120*/  SHF.R.U32.HI R23, RZ, 0x1f, R18 ;  /* 0x0000001fff177819 */ /* 0x000fe40000011612 */
[----:B------:R-:W-:Y:S02]  /*0130*/  LEA.HI.SX32 R0, R0, R13, 0x13 ;  /* 0x0000000d00007211 */ /* 0x000fe400078f9aff */
[----:B------:R-:W-:Y:S01]  /*0140*/  LEA.HI.SX32 R18, R18, R23, 0x13 ;  /* 0x0000001712127211 */ /* 0x000fe200078f9aff */
[----:B------:R-:W1:Y:S02]  /*0150*/  LDC.64 R12, c[0x0][0x228] ;  /* 0x00008a00ff0c7b82 */ /* 0x000e640000000a00 */
[----:B------:R-:W-:-:S02]  /*0160*/  IMAD R19, R0, -0xc000, R19 ;  /* 0xffff400000137824 */ /* 0x000fc400078e0213 */
[----:B------:R-:W-:Y:S02]  /*0170*/  IMAD R21, R18, -0xc000, R21 ;  /* 0xffff400012157824 */ /* 0x000fe400078e0215 */
[----:B------:R-:W-:Y:S02]  /*0180*/  IMAD R19, R0, 0x90000, R19 ;  /* 0x0009000000137824 */ /* 0x000fe400078e0213 */
[----:B------:R-:W-:Y:S02]  /*0190*/  IMAD R23, R18, 0x90000, R21 ;  /* 0x0009000012177824 */ /* 0x000fe400078e0215 */
[----:B----4-:R-:W-:-:S04]  /*01a0*/  IMAD.WIDE R20, R19, 0x4, R16 ;  /* 0x0000000413147825 */ /* 0x010fc800078e0210 */
[----:B------:R-:W-:Y:S02]  /*01b0*/  IMAD R19, R0, 0xc000, R19 ;  /* 0x0000c00000137824 */ /* 0x000fe400078e0213 */
[----:B------:R-:W-:Y:S02]  /*01c0*/  IMAD R25, R18, 0xc000, R23 ;  /* 0x0000c00012197824 */ /* 0x000fe400078e0217 */
[----:B------:R-:W-:-:S04]  /*01d0*/  IMAD.WIDE R16, R23, 0x4, R16 ;  /* 0x0000000417107825 */ /* 0x000fc800078e0210 */
[----:B-----5:R-:W-:-:S04]  /*01e0*/  IMAD.WIDE R22, R19, 0x4, R14 ;  /* 0x0000000413167825 */ /* 0x020fc800078e020e */
[----:B------:R-:W-:Y:S02]  /*01f0*/  IMAD R19, R0, 0xc000, R19 ;  /* 0x0000c00000137824 */ /* 0x000fe400078e0213 */
[----:B------:R-:W-:Y:S02]  /*0200*/  IMAD R27, R18, 0xc000, R25 ;  /* 0x0000c000121b7824 */ /* 0x000fe400078e0219 */
[----:B------:R-:W-:-:S04]  /*0210*/  IMAD.WIDE R14, R25, 0x4, R14 ;  /* 0x00000004190e7825 */ /* 0x000fc800078e020e */
[----:B------:R-:W-:Y:S02]  /*0220*/  IMAD R25, R0, 0xc000, R19 ;  /* 0x0000c00000197824 */ /* 0x000fe400078e0213 */
[----:B------:R-:W-:Y:S02]  /*0230*/  IMAD R29, R18, 0xc000, R27 ;  /* 0x0000c000121d7824 */ /* 0x000fe400078e021b */
[----:B01----:R-:W-:-:S04]  /*0240*/  IMAD.WIDE R18, R19, 0x4, R12 ;  /* 0x0000000413127825 */ /* 0x003fc800078e020c */
[----:B------:R-:W-:Y:S01]  /*0250*/  IMAD.WIDE R12, R27, 0x4, R12 ;  /* 0x000000041b0c7825 */ /* 0x000fe200078e020c */
[----:B--2---:R0:W-:Y:S04]  /*0260*/  STG.E.128 desc[UR4][R20.64], R8 ;  /* 0x0000000814007986 */ /* 0x0041e8000c101d04 */
[----:B---3--:R-:W-:Y:S04]  /*0270*/  STG.E.128 desc[UR4][R16.64], R4 ;  /* 0x0000000410007986 */ /* 0x008fe8000c101d04 */
[----:B------:R-:W-:Y:S04]  /*0280*/  STG.E.128 desc[UR4][R22.64], R8 ;  /* 0x0000000816007986 */ /* 0x000fe8000c101d04 */
[----:B------:R-:W-:Y:S04]  /*0290*/  STG.E.128 desc[UR4][R14.64], R4 ;  /* 0x000000040e007986 */ /* 0x000fe8000c101d04 */
[----:B------:R-:W-:Y:S01]  /*02a0*/  STG.E.128 desc[UR4][R18.64], R8 ;  /* 0x0000000812007986 */ /* 0x000fe2000c101d04 */
[----:B0-----:R-:W-:-:S03]  /*02b0*/  IMAD.WIDE R20, R25, 0x4, R2 ;  /* 0x0000000419147825 */ /* 0x001fc600078e0202 */
[----:B------:R-:W-:Y:S01]  /*02c0*/  STG.E.128 desc[UR4][R12.64], R4 ;  /* 0x000000040c007986 */ /* 0x000fe2000c101d04 */
[----:B------:R-:W-:-:S03]  /*02d0*/  IMAD.WIDE R2, R29, 0x4, R2 ;  /* 0x000000041d027825 */ /* 0x000fc600078e0202 */
[----:B------:R-:W-:Y:S04]  /*02e0*/  STG.E.128 desc[UR4][R20.64], R8 ;  /* 0x0000000814007986 */ /* 0x000fe8000c101d04 */
[----:B------:R-:W-:Y:S01]  /*02f0*/  STG.E.128 desc[UR4][R2.64], R4 ;  /* 0x0000000402007986 */ /* 0x000fe2000c101d04 */
[----:B------:R-:W-:Y:S05]  /*0300*/  EXIT ;  /* 0x000000000000794d */ /* 0x000fea0003800000 */
.L_x_0:
[----:B------:R-:W-:-:S00]  /*0310*/  BRA `(.L_x_0) ;  /* 0xfffffffc00fc7947 */ /* 0x000fc0000383ffff */
[----:B------:R-:W-:-:S00]  /*0320*/  NOP ;  /* 0x0000000000007918 */ /* 0x000fc00000000000 */
        /* <DEDUP_REMOVED lines=13> */
.L_x_1:


//--------------------- .nv.constant0.triton_poi_fused_cat_14 --------------------------
	.section	.nv.constant0.triton_poi_fused_cat_14,"a",@progbits
	.sectionflags	@""
	.align	4
.nv.constant0.triton_poi_fused_cat_14:
	.zero		572
